	.headerflags	@"EF_CUDA_TEXMODE_UNIFIED EF_CUDA_64BIT_ADDRESS EF_CUDA_ACCELERATORS EF_CUDA_SM90 EF_CUDA_VIRTUAL_SM(EF_CUDA_SM90)"
	.elftype	@"ET_EXEC"


//--------------------- .nv.info                  --------------------------
	.section	.nv.info,"",@"SHT_CUDA_INFO"
	.align	4


	//----- nvinfo : EIATTR_REGCOUNT
	.align		4
        /*0000*/ 	.byte	0x04, 0x2f
        /*0002*/ 	.short	(.L_1 - .L_0)
	.align		4
.L_0:
        /*0004*/ 	.word	index@(triton_poi_fused_convolution_div_max_pool2d_with_indices_relu_sub_12)
        /*0008*/ 	.word	0x00000012


	//----- nvinfo : EIATTR_MIN_STACK_SIZE
	.align		4
.L_1:
        /*000c*/ 	.byte	0x04, 0x12
        /*000e*/ 	.short	(.L_3 - .L_2)
	.align		4
.L_2:
        /*0010*/ 	.word	index@(triton_poi_fused_convolution_div_max_pool2d_with_indices_relu_sub_12)
        /*0014*/ 	.word	0x00000000


	//----- nvinfo : EIATTR_FRAME_SIZE
	.align		4
.L_3:
        /*0018*/ 	.byte	0x04, 0x11
        /*001a*/ 	.short	(.L_5 - .L_4)
	.align		4
.L_4:
        /*001c*/ 	.word	index@(triton_poi_fused_convolution_div_max_pool2d_with_indices_relu_sub_12)
        /*0020*/ 	.word	0x00000000


	//----- nvinfo : EIATTR_MIN_STACK_SIZE
	.align		4
.L_5:
        /*0024*/ 	.byte	0x04, 0x12
        /*0026*/ 	.short	(.L_7 - .L_6)
	.align		4
.L_6:
        /*0028*/ 	.word	index@(triton_poi_fused_convolution_div_max_pool2d_with_indices_relu_sub_12)
        /*002c*/ 	.word	0x00000000
.L_7:


//--------------------- .nv.info.triton_poi_fused_convolution_div_max_pool2d_with_indices_relu_sub_12 --------------------------
	.section	.nv.info.triton_poi_fused_convolution_div_max_pool2d_with_indices_relu_sub_12,"",@"SHT_CUDA_INFO"
	.sectionflags	@""
	.align	4


	//----- nvinfo : EIATTR_CUDA_API_VERSION
	.align		4
        /*0000*/ 	.byte	0x04, 0x37
        /*0002*/ 	.short	(.L_9 - .L_8)
.L_8:
        /*0004*/ 	.word	0x0000007c


	//----- nvinfo : EIATTR_KPARAM_INFO
	.align		4
.L_9:
        /*0008*/ 	.byte	0x04, 0x17
        /*000a*/ 	.short	(.L_11 - .L_10)
.L_10:
        /*000c*/ 	.word	0x00000000
        /*0010*/ 	.short	0x0002
        /*0012*/ 	.short	0x0010
        /*0014*/ 	.byte	0x00, 0xf0, 0x11, 0x00


	//----- nvinfo : EIATTR_KPARAM_INFO
	.align		4
.L_11:
        /*0018*/ 	.byte	0x04, 0x17
        /*001a*/ 	.short	(.L_13 - .L_12)
.L_12:
        /*001c*/ 	.word	0x00000000
        /*0020*/ 	.short	0x0001
        /*0022*/ 	.short	0x0008
        /*0024*/ 	.byte	0x00, 0xf4, 0x21, 0x00


	//----- nvinfo : EIATTR_KPARAM_INFO
	.align		4
.L_13:
        /*0028*/ 	.byte	0x04, 0x17
        /*002a*/ 	.short	(.L_15 - .L_14)
.L_14:
        /*002c*/ 	.word	0x00000000
        /*0030*/ 	.short	0x0000
        /*0032*/ 	.short	0x0000
        /*0034*/ 	.byte	0x00, 0xf4, 0x21, 0x00


	//----- nvinfo : EIATTR_SPARSE_MMA_MASK
	.align		4
.L_15:
        /*0038*/ 	.byte	0x03, 0x50
        /*003a*/ 	.short	0x0000


	//----- nvinfo : EIATTR_MAXREG_COUNT
	.align		4
        /*003c*/ 	.byte	0x03, 0x1b
        /*003e*/ 	.short	0x00ff


	//----- nvinfo : EIATTR_EXIT_INSTR_OFFSETS
	.align		4
        /*0040*/ 	.byte	0x04, 0x1c
        /*0042*/ 	.short	(.L_17 - .L_16)


	//   ....[0]....
.L_16:
        /*0044*/ 	.word	0x000002d0


	//----- nvinfo : EIATTR_REQNTID
	.align		4
.L_17:
        /*0048*/ 	.byte	0x04, 0x10
        /*004a*/ 	.short	(.L_19 - .L_18)
.L_18:
        /*004c*/ 	.word	0x00000080
        /*0050*/ 	.word	0x00000001
        /*0054*/ 	.word	0x00000001


	//----- nvinfo : EIATTR_CBANK_PARAM_SIZE
	.align		4
.L_19:
        /*0058*/ 	.byte	0x03, 0x19
        /*005a*/ 	.short	0x0014


	//----- nvinfo : EIATTR_PARAM_CBANK
	.align		4
        /*005c*/ 	.byte	0x04, 0x0a
        /*005e*/ 	.short	(.L_21 - .L_20)
	.align		4
.L_20:
        /*0060*/ 	.word	index@(.nv.constant0.triton_poi_fused_convolution_div_max_pool2d_with_indices_relu_sub_12)
        /*0064*/ 	.short	0x0210
        /*0066*/ 	.short	0x0014


	//----- nvinfo : EIATTR_SW_WAR
	.align		4
.L_21:
        /*0068*/ 	.byte	0x04, 0x36
        /*006a*/ 	.short	(.L_23 - .L_22)
.L_22:
        /*006c*/ 	.word	0x00000008
.L_23:


//--------------------- .nv.callgraph             --------------------------
	.section	.nv.callgraph,"",@"SHT_CUDA_CALLGRAPH"
	.align	4
	.sectionentsize	8
	.align		4
        /*0000*/ 	.word	0x00000000
	.align		4
        /*0004*/ 	.word	0xffffffff
	.align		4
        /*0008*/ 	.word	0x00000000
	.align		4
        /*000c*/ 	.word	0xfffffffe
	.align		4
        /*0010*/ 	.word	0x00000000
	.align		4
        /*0014*/ 	.word	0xfffffffd
	.align		4
        /*0018*/ 	.word	0x00000000
	.align		4
        /*001c*/ 	.word	0xfffffffc


//--------------------- .text.triton_poi_fused_convolution_div_max_pool2d_with_indices_relu_sub_12 --------------------------
	.section	.text.triton_poi_fused_convolution_div_max_pool2d_with_indices_relu_sub_12,"ax",@progbits
	.align	128
        .global         triton_poi_fused_convolution_div_max_pool2d_with_indices_relu_sub_12
        .type           triton_poi_fused_convolution_div_max_pool2d_with_indices_relu_sub_12,@function
        .size           triton_poi_fused_convolution_div_max_pool2d_with_indices_relu_sub_12,(.L_x_1 - triton_poi_fused_convolution_div_max_pool2d_with_indices_relu_sub_12)
        .other          triton_poi_fused_convolution_div_max_pool2d_with_indices_relu_sub_12,@"STO_CUDA_ENTRY STV_DEFAULT"
triton_poi_fused_convolution_div_max_pool2d_with_indices_relu_sub_12:
.text.triton_poi_fused_convolution_div_max_pool2d_with_indices_relu_sub_12:
[----:B------:R-:W-:Y:S01]  /*0000*/  LDC R1, c[0x0][0x28] ;  /* 0x00000a00ff017b82 */ /* 0x000fe20000000800 */
[----:B------:R-:W1:Y:S07]  /*0010*/  S2R R0, SR_TID.X ;  /* 0x0000000000007919 */ /* 0x000e6e0000002100 */
[----:B------:R-:W2:Y:S01]  /*0020*/  LDC.64 R4, c[0x0][0x218] ;  /* 0x00008600ff047b82 */ /* 0x000ea20000000a00 */
[----:B------:R-:W-:Y:S01]  /*0030*/  ULDC.64 UR4, c[0x0][0x208] ;  /* 0x0000820000047ab9 */ /* 0x000fe20000000a00 */
[----:B------:R-:W3:Y:S06]  /*0040*/  S2R R7, SR_CTAID.X ;  /* 0x0000000000077919 */ /* 0x000eec0000002500 */
[----:B------:R-:W4:Y:S01]  /*0050*/  LDC.64 R2, c[0x0][0x210] ;  /* 0x00008400ff027b82 */ /* 0x000f220000000a00 */
[----:B-1----:R-:W-:Y:S01]  /*0060*/  IMAD.SHL.U32 R0, R0, 0x4, RZ ;  /* 0x0000000400007824 */ /* 0x002fe200078e00ff */
[----:B---3--:R-:W-:-:S04]  /*0070*/  SHF.R.S32.HI R6, RZ, 0x15, R7 ;  /* 0x00000015ff067819 */ /* 0x008fc80000011407 */
[----:B------:R-:W-:-:S05]  /*0080*/  LOP3.LUT R0, R0, 0x1fc, RZ, 0xc0, !PT ;  /* 0x000001fc00007812 */ /* 0x000fca00078ec0ff */
[----:B------:R-:W-:Y:S01]  /*0090*/  IMAD R7, R7, 0x400, R0 ;  /* 0x0000040007077824 */ /* 0x000fe200078e0200 */
[----:B------:R-:W-:-:S03]  /*00a0*/  SGXT R0, R6, 0x1 ;  /* 0x000000010600781a */ /* 0x000fc60000000200 */
[----:B----4-:R-:W-:Y:S01]  /*00b0*/  IMAD.WIDE R2, R7, 0x4, R2 ;  /* 0x0000000407027825 */ /* 0x010fe200078e0202 */
[----:B------:R-:W-:-:S04]  /*00c0*/  LEA.HI R0, R0, R7, RZ, 0x8 ;  /* 0x0000000700007211 */ /* 0x000fc800078f40ff */
[----:B------:R-:W-:Y:S01]  /*00d0*/  LOP3.LUT R0, R0, 0xffffff00, RZ, 0xc0, !PT ;  /* 0xffffff0000007812 */ /* 0x000fe200078ec0ff */
[----:B------:R-:W3:Y:S04]  /*00e0*/  LDG.E.128 R12, desc[UR4][R2.64+0x800] ;  /* 0x00080004020c7981 */ /* 0x000ee8000c1e1d00 */
[----:B------:R-:W-:-:S04]  /*00f0*/  IMAD.IADD R9, R7, 0x1, -R0 ;  /* 0x0000000107097824 */ /* 0x000fc800078e0a00 */
[----:B--2---:R-:W-:Y:S02]  /*0100*/  IMAD.WIDE R4, R9, 0x4, R4 ;  /* 0x0000000409047825 */ /* 0x004fe400078e0204 */
[----:B------:R-:W2:Y:S04]  /*0110*/  LDG.E.128 R8, desc[UR4][R2.64] ;  /* 0x0000000402087981 */ /* 0x000ea8000c1e1d00 */
[----:B------:R-:W3:Y:S02]  /*0120*/  LDG.E.EL.128 R4, desc[UR4][R4.64] ;  /* 0x0000000404047981 */ /* 0x000ee4000c2e1d00 */
[CC--:B---3--:R-:W-:Y:S01]  /*0130*/  FSETP.GEU.AND P6, PT, R12.reuse, -R4.reuse, PT ;  /* 0x800000040c00720b */ /* 0x0c8fe20003fce000 */
[--C-:B------:R-:W-:Y:S01]  /*0140*/  FADD R12, R12, R4.reuse ;  /* 0x000000040c0c7221 */ /* 0x100fe20000000000 */
[C---:B--2---:R-:W-:Y:S01]  /*0150*/  FSETP.GEU.AND P2, PT, R8.reuse, -R4, PT ;  /* 0x800000040800720b */ /* 0x044fe20003f4e000 */
[----:B------:R-:W-:Y:S01]  /*0160*/  FADD R8, R8, R4 ;  /* 0x0000000408087221 */ /* 0x000fe20000000000 */
[----:B------:R-:W-:-:S02]  /*0170*/  FSETP.GEU.AND P5, PT, R13, -R5, PT ;  /* 0x800000050d00720b */ /* 0x000fc40003fae000 */
[----:B------:R-:W-:Y:S01]  /*0180*/  SEL R4, R12, RZ, P6 ;  /* 0x000000ff0c047207 */ /* 0x000fe20003000000 */
[----:B------:R-:W-:Y:S01]  /*0190*/  FADD R13, R13, R5 ;  /* 0x000000050d0d7221 */ /* 0x000fe20000000000 */
[CC--:B------:R-:W-:Y:S01]  /*01a0*/  FSETP.GEU.AND P4, PT, R14.reuse, -R6.reuse, PT ;  /* 0x800000060e00720b */ /* 0x0c0fe20003f8e000 */
[--C-:B------:R-:W-:Y:S01]  /*01b0*/  FADD R14, R14, R6.reuse ;  /* 0x000000060e0e7221 */ /* 0x100fe20000000000 */
[C---:B------:R-:W-:Y:S01]  /*01c0*/  FSETP.GEU.AND P3, PT, R15.reuse, -R7, PT ;  /* 0x800000070f00720b */ /* 0x040fe20003f6e000 */
[----:B------:R-:W-:Y:S01]  /*01d0*/  FADD R15, R15, R7 ;  /* 0x000000070f0f7221 */ /* 0x000fe20000000000 */
[C---:B------:R-:W-:Y:S01]  /*01e0*/  FSETP.GEU.AND P1, PT, R9.reuse, -R5, PT ;  /* 0x800000050900720b */ /* 0x040fe20003f2e000 */
[----:B------:R-:W-:Y:S01]  /*01f0*/  FADD R9, R9, R5 ;  /* 0x0000000509097221 */ /* 0x000fe20000000000 */
[C---:B------:R-:W-:Y:S01]  /*0200*/  FSETP.GEU.AND P0, PT, R10.reuse, -R6, PT ;  /* 0x800000060a00720b */ /* 0x040fe20003f0e000 */
[----:B------:R-:W-:Y:S01]  /*0210*/  FADD R10, R10, R6 ;  /* 0x000000060a0a7221 */ /* 0x000fe20000000000 */
[C---:B------:R-:W-:Y:S01]  /*0220*/  FSETP.GEU.AND P6, PT, R11.reuse, -R7, PT ;  /* 0x800000070b00720b */ /* 0x040fe20003fce000 */
[----:B------:R-:W-:Y:S01]  /*0230*/  FADD R11, R11, R7 ;  /* 0x000000070b0b7221 */ /* 0x000fe20000000000 */
[----:B------:R-:W-:-:S02]  /*0240*/  SEL R5, R13, RZ, P5 ;  /* 0x000000ff0d057207 */ /* 0x000fc40002800000 */
[----:B------:R-:W-:Y:S02]  /*0250*/  SEL R6, R14, RZ, P4 ;  /* 0x000000ff0e067207 */ /* 0x000fe40002000000 */
[----:B------:R-:W-:Y:S02]  /*0260*/  SEL R7, R15, RZ, P3 ;  /* 0x000000ff0f077207 */ /* 0x000fe40001800000 */
[----:B------:R-:W-:Y:S02]  /*0270*/  SEL R8, R8, RZ, P2 ;  /* 0x000000ff08087207 */ /* 0x000fe40001000000 */
[----:B------:R-:W-:Y:S02]  /*0280*/  SEL R9, R9, RZ, P1 ;  /* 0x000000ff09097207 */ /* 0x000fe40000800000 */
[----:B------:R-:W-:Y:S02]  /*0290*/  SEL R10, R10, RZ, P0 ;  /* 0x000000ff0a0a7207 */ /* 0x000fe40000000000 */
[----:B------:R-:W-:Y:S01]  /*02a0*/  SEL R11, R11, RZ, P6 ;  /* 0x000000ff0b0b7207 */ /* 0x000fe20003000000 */
[----:B------:R-:W-:Y:S04]  /*02b0*/  STG.E.128 desc[UR4][R2.64+0x800], R4 ;  /* 0x0008000402007986 */ /* 0x000fe8000c101d04 */
[----:B------:R-:W-:Y:S01]  /*02c0*/  STG.E.128 desc[UR4][R2.64], R8 ;  /* 0x0000000802007986 */ /* 0x000fe2000c101d04 */
[----:B------:R-:W-:Y:S05]  /*02d0*/  EXIT ;  /* 0x000000000000794d */ /* 0x000fea0003800000 */
.L_x_0:
[----:B------:R-:W-:-:S00]  /*02e0*/  BRA `(.L_x_0) ;  /* 0xfffffffc00fc7947 */ /* 0x000fc0000383ffff */
[----:B------:R-:W-:-:S00]  /*02f0*/  NOP ;  /* 0x0000000000007918 */ /* 0x000fc00000000000 */
        /* <DEDUP_REMOVED lines=8> */
.L_x_1:


//--------------------- .nv.constant0.triton_poi_fused_convolution_div_max_pool2d_with_indices_relu_sub_12 --------------------------
	.section	.nv.constant0.triton_poi_fused_convolution_div_max_pool2d_with_indices_relu_sub_12,"a",@progbits
	.sectionflags	@""
	.align	4
.nv.constant0.triton_poi_fused_convolution_div_max_pool2d_with_indices_relu_sub_12:
	.zero		548
